//
// Generated by NVIDIA NVVM Compiler
//
// Compiler Build ID: CL-36424714
// Cuda compilation tools, release 13.0, V13.0.88
// Based on NVVM 20.0.0
//

.version 9.0
.target sm_100
.address_size 64

	// .globl	_Z17uniqueIdx_examplePi
.extern .func  (.param .b32 func_retval0) vprintf
(
	.param .b64 vprintf_param_0,
	.param .b64 vprintf_param_1
)
;
.global .align 1 .b8 $str[58] = {116, 104, 114, 101, 97, 100, 73, 100, 120, 46, 120, 32, 58, 32, 37, 100, 44, 9, 32, 98, 108, 111, 99, 107, 73, 100, 120, 46, 120, 32, 58, 32, 37, 100, 44, 9, 103, 105, 100, 32, 58, 32, 37, 100, 44, 9, 118, 97, 108, 117, 101, 32, 58, 32, 37, 100, 10};

.visible .entry _Z17uniqueIdx_examplePi(
	.param .u64 .ptr .align 1 _Z17uniqueIdx_examplePi_param_0
)
{
	.local .align 16 .b8 	__local_depot0[16];
	.reg .b64 	%SP;
	.reg .b64 	%SPL;
	.reg .b32 	%r<8>;
	.reg .b64 	%rd<9>;

	mov.u64 	%SPL, __local_depot0;
	cvta.local.u64 	%SP, %SPL;
	ld.param.u64 	%rd1, [_Z17uniqueIdx_examplePi_param_0];
	cvta.to.global.u64 	%rd2, %rd1;
	add.u64 	%rd3, %SP, 0;
	add.u64 	%rd4, %SPL, 0;
	mov.u32 	%r1, %tid.x;
	mov.u32 	%r2, %ntid.x;
	mov.u32 	%r3, %ctaid.x;
	mad.lo.s32 	%r4, %r2, %r3, %r1;
	mul.wide.s32 	%rd5, %r4, 4;
	add.s64 	%rd6, %rd2, %rd5;
	ld.global.u32 	%r5, [%rd6];
	st.local.v4.u32 	[%rd4], {%r1, %r3, %r4, %r5};
	mov.u64 	%rd7, $str;
	cvta.global.u64 	%rd8, %rd7;
	{ // callseq 0, 0
	.param .b64 param0;
	st.param.b64 	[param0], %rd8;
	.param .b64 param1;
	st.param.b64 	[param1], %rd3;
	.param .b32 retval0;
	call.uni (retval0), 
	vprintf, 
	(
	param0, 
	param1
	);
	ld.param.b32 	%r6, [retval0];
	} // callseq 0
	ret;

}


// ===== COMPILED SASS (sm_100) =====

	.target	sm_100

	.elftype	@"ET_EXEC"


//--------------------- .note.nv.tkinfo           --------------------------
	.section	.note.nv.tkinfo,"",@"SHT_NOTE"
	.sectionflags	@"SHF_NOTE_NV_TKINFO"
	.tkinfo
        /*0018*/ 	.word	0x00000002
        /*0030*/ 	.string	""
        /*0030*/ 	.string	"ptxas"
        /*0030*/ 	.string	"Cuda compilation tools, release 13.0, V13.0.88"
        /*0030*/ 	.string	"Build cuda_13.0.r13.0/compiler.36424714_0"
        /*0030*/ 	.string	"-arch sm_100 -m 64 "



//--------------------- .note.nv.cuinfo           --------------------------
	.section	.note.nv.cuinfo,"",@"SHT_NOTE"
	.sectionflags	@"SHF_NOTE_NV_CUINFO"
        /*0018*/ 	.short	0x0002
        /*001a*/ 	.short	0x0064
        /*001c*/ 	.short	0x0082
	.zero		2


//--------------------- .nv.info                  --------------------------
	.section	.nv.info,"",@"SHT_CUDA_INFO"
	.align	4


	//----- nvinfo : EIATTR_REGCOUNT
	.align		4
        /*0000*/ 	.byte	0x04, 0x2f
        /*0002*/ 	.short	(.L_2 - .L_1)
	.align		4
.L_1:
        /*0004*/ 	.word	index@(_Z17uniqueIdx_examplePi)
        /*0008*/ 	.word	0x00000018


	//----- nvinfo : EIATTR_FRAME_SIZE
	.align		4
.L_2:
        /*000c*/ 	.byte	0x04, 0x11
        /*000e*/ 	.short	(.L_4 - .L_3)
	.align		4
.L_3:
        /*0010*/ 	.word	index@(_Z17uniqueIdx_examplePi)
        /*0014*/ 	.word	0x00000010


	//----- nvinfo : EIATTR_MIN_STACK_SIZE
	.align		4
.L_4:
        /*0018*/ 	.byte	0x04, 0x12
        /*001a*/ 	.short	(.L_6 - .L_5)
	.align		4
.L_5:
        /*001c*/ 	.word	index@(_Z17uniqueIdx_examplePi)
        /*0020*/ 	.word	0x00000010
.L_6:


//--------------------- .nv.compat                --------------------------
	.section	.nv.compat,"",@"SHT_CUDA_COMPAT_INFO"
	.align	4
        /*0000*/ 	.byte	0x02, 0x09, 0x00, 0x00, 0x02, 0x02, 0x01, 0x00, 0x02, 0x05, 0x05, 0x00, 0x03, 0x07, 0x01, 0x01
        /*0010*/ 	.byte	0x02, 0x03, 0x00, 0x00, 0x02, 0x06, 0x01, 0x00, 0x04, 0x0b, 0x08, 0x00, 0x09, 0x00, 0x00, 0x00
        /*0020*/ 	.byte	0x00, 0x00, 0x00, 0x00


//--------------------- .nv.info._Z17uniqueIdx_examplePi --------------------------
	.section	.nv.info._Z17uniqueIdx_examplePi,"",@"SHT_CUDA_INFO"
	.sectionflags	@""
	.align	4


	//----- nvinfo : EIATTR_CUDA_API_VERSION
	.align		4
        /*0000*/ 	.byte	0x04, 0x37
        /*0002*/ 	.short	(.L_8 - .L_7)
.L_7:
        /*0004*/ 	.word	0x00000082


	//----- nvinfo : EIATTR_KPARAM_INFO
	.align		4
.L_8:
        /*0008*/ 	.byte	0x04, 0x17
        /*000a*/ 	.short	(.L_10 - .L_9)
.L_9:
        /*000c*/ 	.word	0x00000000
        /*0010*/ 	.short	0x0000
        /*0012*/ 	.short	0x0000
        /*0014*/ 	.byte	0x00, 0xf5, 0x21, 0x00


	//----- nvinfo : EIATTR_SPARSE_MMA_MASK
	.align		4
.L_10:
        /*0018*/ 	.byte	0x03, 0x50
        /*001a*/ 	.short	0x0000


	//----- nvinfo : EIATTR_MAXREG_COUNT
	.align		4
        /*001c*/ 	.byte	0x03, 0x1b
        /*001e*/ 	.short	0x00ff


	//----- nvinfo : EIATTR_EXTERNS
	.align		4
        /*0020*/ 	.byte	0x04, 0x0f
        /*0022*/ 	.short	(.L_12 - .L_11)


	//   ....[0]....
	.align		4
.L_11:
        /*0024*/ 	.word	index@(vprintf)


	//----- nvinfo : EIATTR_MERCURY_ISA_VERSION
	.align		4
.L_12:
        /*0028*/ 	.byte	0x03, 0x5f
        /*002a*/ 	.short	0x0101


	//----- nvinfo : EIATTR_VRC_CTA_INIT_COUNT
	.align		4
        /*002c*/ 	.byte	0x02, 0x4a
	.zero		1
	.zero		1


	//----- nvinfo : EIATTR_SYSCALL_OFFSETS
	.align		4
        /*0030*/ 	.byte	0x04, 0x46
        /*0032*/ 	.short	(.L_14 - .L_13)


	//   ....[0]....
.L_13:
        /*0034*/ 	.word	0x00000150


	//----- nvinfo : EIATTR_EXIT_INSTR_OFFSETS
	.align		4
.L_14:
        /*0038*/ 	.byte	0x04, 0x1c
        /*003a*/ 	.short	(.L_16 - .L_15)


	//   ....[0]....
.L_15:
        /*003c*/ 	.word	0x00000160


	//----- nvinfo : EIATTR_CBANK_PARAM_SIZE
	.align		4
.L_16:
        /*0040*/ 	.byte	0x03, 0x19
        /*0042*/ 	.short	0x0008


	//----- nvinfo : EIATTR_PARAM_CBANK
	.align		4
        /*0044*/ 	.byte	0x04, 0x0a
        /*0046*/ 	.short	(.L_18 - .L_17)
	.align		4
.L_17:
        /*0048*/ 	.word	index@(.nv.constant0._Z17uniqueIdx_examplePi)
        /*004c*/ 	.short	0x0380
        /*004e*/ 	.short	0x0008


	//----- nvinfo : EIATTR_SW_WAR
	.align		4
.L_18:
        /*0050*/ 	.byte	0x04, 0x36
        /*0052*/ 	.short	(.L_20 - .L_19)
.L_19:
        /*0054*/ 	.word	0x00000008
.L_20:


//--------------------- .nv.callgraph             --------------------------
	.section	.nv.callgraph,"",@"SHT_CUDA_CALLGRAPH"
	.align	4
	.sectionentsize	8
	.align		4
        /*0000*/ 	.word	0x00000000
	.align		4
        /*0004*/ 	.word	0xffffffff
	.align		4
        /*0008*/ 	.word	index@(_Z17uniqueIdx_examplePi)
	.align		4
        /*000c*/ 	.word	index@(vprintf)
	.align		4
        /*0010*/ 	.word	0x00000000
	.align		4
        /*0014*/ 	.word	0xfffffffe
	.align		4
        /*0018*/ 	.word	0x00000000
	.align		4
        /*001c*/ 	.word	0xfffffffd
	.align		4
        /*0020*/ 	.word	0x00000000
	.align		4
        /*0024*/ 	.word	0xfffffffc


//--------------------- .nv.constant4             --------------------------
	.section	.nv.constant4,"a",@progbits
	.align	8
	.align		8
.nv.constant4:
        /*0000*/ 	.dword	vprintf
	.align		8
        /*0008*/ 	.dword	$str


//--------------------- .text._Z17uniqueIdx_examplePi --------------------------
	.section	.text._Z17uniqueIdx_examplePi,"ax",@progbits
	.align	128
        .global         _Z17uniqueIdx_examplePi
        .type           _Z17uniqueIdx_examplePi,@function
        .size           _Z17uniqueIdx_examplePi,(.L_x_2 - _Z17uniqueIdx_examplePi)
        .other          _Z17uniqueIdx_examplePi,@"STO_CUDA_ENTRY STV_DEFAULT"
_Z17uniqueIdx_examplePi:
.text._Z17uniqueIdx_examplePi:
[----:B------:R-:W0:Y:S01]  /*0000*/  LDC R1, c[0x0][0x37c] ;  /* 0x0000df00ff017b82 */ /* 0x000e220000000800 */
[----:B------:R-:W1:Y:S07]  /*0010*/  S2R R12, SR_TID.X ;  /* 0x00000000000c7919 */ /* 0x000e6e0000002100 */
[----:B------:R-:W2:Y:S01]  /*0020*/  LDC.64 R2, c[0x0][0x380] ;  /* 0x0000e000ff027b82 */ /* 0x000ea20000000a00 */
[----:B------:R-:W3:Y:S01]  /*0030*/  LDCU UR6, c[0x0][0x2fc] ;  /* 0x00005f80ff0677ac */ /* 0x000ee20008000800 */
[----:B0-----:R-:W-:Y:S01]  /*0040*/  VIADD R1, R1, 0xfffffff0 ;  /* 0xfffffff001017836 */ /* 0x001fe20000000000 */
[----:B------:R-:W1:Y:S01]  /*0050*/  S2R R13, SR_CTAID.X ;  /* 0x00000000000d7919 */ /* 0x000e620000002500 */
[----:B------:R-:W1:Y:S01]  /*0060*/  LDCU UR7, c[0x0][0x360] ;  /* 0x00006c00ff0777ac */ /* 0x000e620008000800 */
[----:B------:R-:W0:Y:S01]  /*0070*/  LDCU.64 UR4, c[0x0][0x358] ;  /* 0x00006b00ff0477ac */ /* 0x000e220008000a00 */
[----:B------:R-:W-:Y:S01]  /*0080*/  MOV R0, 0x0 ;  /* 0x0000000000007802 */ /* 0x000fe20000000f00 */
[----:B------:R-:W4:Y:S01]  /*0090*/  LDCU.64 UR8, c[0x4][0x8] ;  /* 0x01000100ff0877ac */ /* 0x000f220008000a00 */
[----:B-1----:R-:W-:-:S04]  /*00a0*/  IMAD R14, R13, UR7, R12 ;  /* 0x000000070d0e7c24 */ /* 0x002fc8000f8e020c */
[----:B--2---:R-:W-:-:S05]  /*00b0*/  IMAD.WIDE R2, R14, 0x4, R2 ;  /* 0x000000040e027825 */ /* 0x004fca00078e0202 */
[----:B0-----:R-:W2:Y:S01]  /*00c0*/  LDG.E R15, desc[UR4][R2.64] ;  /* 0x00000004020f7981 */ /* 0x001ea2000c1e1900 */
[----:B------:R-:W0:Y:S01]  /*00d0*/  LDCU UR4, c[0x0][0x2f8] ;  /* 0x00005f00ff0477ac */ /* 0x000e220008000800 */
[----:B------:R1:W1:Y:S01]  /*00e0*/  LDC.64 R8, c[0x4][R0] ;  /* 0x0100000000087b82 */ /* 0x0002620000000a00 */
[----:B----4-:R-:W-:Y:S01]  /*00f0*/  IMAD.U32 R4, RZ, RZ, UR8 ;  /* 0x00000008ff047e24 */ /* 0x010fe2000f8e00ff */
[----:B------:R-:W-:Y:S02]  /*0100*/  MOV R5, UR9 ;  /* 0x0000000900057c02 */ /* 0x000fe40008000f00 */
[----:B0-----:R-:W-:-:S04]  /*0110*/  IADD3 R6, P0, PT, R1, UR4, RZ ;  /* 0x0000000401067c10 */ /* 0x001fc8000ff1e0ff */
[----:B---3--:R-:W-:Y:S01]  /*0120*/  IADD3.X R7, PT, PT, RZ, UR6, RZ, P0, !PT ;  /* 0x00000006ff077c10 */ /* 0x008fe200087fe4ff */
[----:B-12---:R0:W-:Y:S08]  /*0130*/  STL.128 [R1], R12 ;  /* 0x0000000c01007387 */ /* 0x0061f00000100c00 */
[----:B------:R-:W-:-:S07]  /*0140*/  LEPC R20, `(.L_x_0) ;  /* 0x000000001014794e */ /* 0x000fce0000000000 */
[----:B0-----:R-:W-:Y:S05]  /*0150*/  CALL.ABS.NOINC R8 ;  /* 0x0000000008007343 */ /* 0x001fea0003c00000 */
.L_x_0:
[----:B------:R-:W-:Y:S05]  /*0160*/  EXIT ;  /* 0x000000000000794d */ /* 0x000fea0003800000 */
.L_x_1:
[----:B------:R-:W-:-:S00]  /*0170*/  BRA `(.L_x_1) ;  /* 0xfffffffc00fc7947 */ /* 0x000fc0000383ffff */
[----:B------:R-:W-:-:S00]  /*0180*/  NOP ;  /* 0x0000000000007918 */ /* 0x000fc00000000000 */
[----:B------:R-:W-:-:S00]  /*0190*/  NOP ;  /* 0x0000000000007918 */ /* 0x000fc00000000000 */
[----:B------:R-:W-:-:S00]  /*01a0*/  NOP ;  /* 0x0000000000007918 */ /* 0x000fc00000000000 */
[----:B------:R-:W-:-:S00]  /*01b0*/  NOP ;  /* 0x0000000000007918 */ /* 0x000fc00000000000 */
[----:B------:R-:W-:-:S00]  /*01c0*/  NOP ;  /* 0x0000000000007918 */ /* 0x000fc00000000000 */
[----:B------:R-:W-:-:S00]  /*01d0*/  NOP ;  /* 0x0000000000007918 */ /* 0x000fc00000000000 */
[----:B------:R-:W-:-:S00]  /*01e0*/  NOP ;  /* 0x0000000000007918 */ /* 0x000fc00000000000 */
[----:B------:R-:W-:-:S00]  /*01f0*/  NOP ;  /* 0x0000000000007918 */ /* 0x000fc00000000000 */
.L_x_2:


//--------------------- .nv.global.init           --------------------------
	.section	.nv.global.init,"aw",@progbits
.nv.global.init:
	.type		$str,@object
	.size		$str,(.L_0 - $str)
$str:
        /*0000*/ 	.byte	0x74, 0x68, 0x72, 0x65, 0x61, 0x64, 0x49, 0x64, 0x78, 0x2e, 0x78, 0x20, 0x3a, 0x20, 0x25, 0x64
        /*0010*/ 	.byte	0x2c, 0x09, 0x20, 0x62, 0x6c, 0x6f, 0x63, 0x6b, 0x49, 0x64, 0x78, 0x2e, 0x78, 0x20, 0x3a, 0x20
        /*0020*/ 	.byte	0x25, 0x64, 0x2c, 0x09, 0x67, 0x69, 0x64, 0x20, 0x3a, 0x20, 0x25, 0x64, 0x2c, 0x09, 0x76, 0x61
        /*0030*/ 	.byte	0x6c, 0x75, 0x65, 0x20, 0x3a, 0x20, 0x25, 0x64, 0x0a, 0x00
.L_0:


//--------------------- .nv.shared.reserved.0     --------------------------
	.section	.nv.shared.reserved.0,"aw",@nobits
	.weak		__nv_reservedSMEM_offset_0_alias
	.size		__nv_reservedSMEM_offset_0_alias, 0, 64
	.other		__nv_reservedSMEM_offset_0_alias,@"STO_CUDA_RESERVED_SHARED STV_DEFAULT"
__nv_reservedSMEM_offset_0_alias:
	.zero		0
	.zero		64


//--------------------- .nv.constant0._Z17uniqueIdx_examplePi --------------------------
	.section	.nv.constant0._Z17uniqueIdx_examplePi,"a",@progbits
	.sectionflags	@""
	.align	4
.nv.constant0._Z17uniqueIdx_examplePi:
	.zero		904


//--------------------- SYMBOLS --------------------------

	.type		.nv.reservedSmem.offset0,@object
	.size		.nv.reservedSmem.offset0,0x4
	.type		vprintf,@function
